//
// Generated by NVIDIA NVVM Compiler
//
// Compiler Build ID: CL-36424714
// Cuda compilation tools, release 13.0, V13.0.88
// Based on NVVM 20.0.0
//

.version 9.0
.target sm_100
.address_size 64

	// .globl	_Z11mathKernel1Pf

.visible .entry _Z11mathKernel1Pf(
	.param .u64 .ptr .align 1 _Z11mathKernel1Pf_param_0
)
{
	.reg .pred 	%p<2>;
	.reg .b32 	%r<6>;
	.reg .b32 	%f<2>;
	.reg .b64 	%rd<5>;

	ld.param.u64 	%rd1, [_Z11mathKernel1Pf_param_0];
	cvta.to.global.u64 	%rd2, %rd1;
	mov.u32 	%r1, %ctaid.x;
	mov.u32 	%r2, %ntid.x;
	mov.u32 	%r3, %tid.x;
	mad.lo.s32 	%r4, %r1, %r2, %r3;
	and.b32  	%r5, %r4, 1;
	setp.eq.b32 	%p1, %r5, 1;
	selp.f32 	%f1, 0f43480000, 0f42C80000, %p1;
	mul.wide.s32 	%rd3, %r4, 4;
	add.s64 	%rd4, %rd2, %rd3;
	st.global.f32 	[%rd4], %f1;
	ret;

}


// ===== COMPILED SASS (sm_100) =====

	.target	sm_100

	.elftype	@"ET_EXEC"


//--------------------- .note.nv.tkinfo           --------------------------
	.section	.note.nv.tkinfo,"",@"SHT_NOTE"
	.sectionflags	@"SHF_NOTE_NV_TKINFO"
	.tkinfo
        /*0018*/ 	.word	0x00000002
        /*0030*/ 	.string	""
        /*0030*/ 	.string	"ptxas"
        /*0030*/ 	.string	"Cuda compilation tools, release 13.0, V13.0.88"
        /*0030*/ 	.string	"Build cuda_13.0.r13.0/compiler.36424714_0"
        /*0030*/ 	.string	"-arch sm_100 -m 64 "



//--------------------- .note.nv.cuinfo           --------------------------
	.section	.note.nv.cuinfo,"",@"SHT_NOTE"
	.sectionflags	@"SHF_NOTE_NV_CUINFO"
        /*0018*/ 	.short	0x0002
        /*001a*/ 	.short	0x0064
        /*001c*/ 	.short	0x0082
	.zero		2


//--------------------- .nv.info                  --------------------------
	.section	.nv.info,"",@"SHT_CUDA_INFO"
	.align	4


	//----- nvinfo : EIATTR_REGCOUNT
	.align		4
        /*0000*/ 	.byte	0x04, 0x2f
        /*0002*/ 	.short	(.L_1 - .L_0)
	.align		4
.L_0:
        /*0004*/ 	.word	index@(_Z11mathKernel1Pf)
        /*0008*/ 	.word	0x00000008


	//----- nvinfo : EIATTR_FRAME_SIZE
	.align		4
.L_1:
        /*000c*/ 	.byte	0x04, 0x11
        /*000e*/ 	.short	(.L_3 - .L_2)
	.align		4
.L_2:
        /*0010*/ 	.word	index@(_Z11mathKernel1Pf)
        /*0014*/ 	.word	0x00000000


	//----- nvinfo : EIATTR_MIN_STACK_SIZE
	.align		4
.L_3:
        /*0018*/ 	.byte	0x04, 0x12
        /*001a*/ 	.short	(.L_5 - .L_4)
	.align		4
.L_4:
        /*001c*/ 	.word	index@(_Z11mathKernel1Pf)
        /*0020*/ 	.word	0x00000000
.L_5:


//--------------------- .nv.compat                --------------------------
	.section	.nv.compat,"",@"SHT_CUDA_COMPAT_INFO"
	.align	4
        /*0000*/ 	.byte	0x02, 0x09, 0x00, 0x00, 0x02, 0x02, 0x01, 0x00, 0x02, 0x05, 0x05, 0x00, 0x03, 0x07, 0x01, 0x01
        /*0010*/ 	.byte	0x02, 0x03, 0x00, 0x00, 0x02, 0x06, 0x01, 0x00, 0x04, 0x0b, 0x08, 0x00, 0x09, 0x00, 0x00, 0x00
        /*0020*/ 	.byte	0x00, 0x00, 0x00, 0x00


//--------------------- .nv.info._Z11mathKernel1Pf --------------------------
	.section	.nv.info._Z11mathKernel1Pf,"",@"SHT_CUDA_INFO"
	.sectionflags	@""
	.align	4


	//----- nvinfo : EIATTR_CUDA_API_VERSION
	.align		4
        /*0000*/ 	.byte	0x04, 0x37
        /*0002*/ 	.short	(.L_7 - .L_6)
.L_6:
        /*0004*/ 	.word	0x00000082


	//----- nvinfo : EIATTR_KPARAM_INFO
	.align		4
.L_7:
        /*0008*/ 	.byte	0x04, 0x17
        /*000a*/ 	.short	(.L_9 - .L_8)
.L_8:
        /*000c*/ 	.word	0x00000000
        /*0010*/ 	.short	0x0000
        /*0012*/ 	.short	0x0000
        /*0014*/ 	.byte	0x00, 0xf5, 0x21, 0x00


	//----- nvinfo : EIATTR_SPARSE_MMA_MASK
	.align		4
.L_9:
        /*0018*/ 	.byte	0x03, 0x50
        /*001a*/ 	.short	0x0000


	//----- nvinfo : EIATTR_MAXREG_COUNT
	.align		4
        /*001c*/ 	.byte	0x03, 0x1b
        /*001e*/ 	.short	0x00ff


	//----- nvinfo : EIATTR_MERCURY_ISA_VERSION
	.align		4
        /*0020*/ 	.byte	0x03, 0x5f
        /*0022*/ 	.short	0x0101


	//----- nvinfo : EIATTR_VRC_CTA_INIT_COUNT
	.align		4
        /*0024*/ 	.byte	0x02, 0x4a
	.zero		1
	.zero		1


	//----- nvinfo : EIATTR_EXIT_INSTR_OFFSETS
	.align		4
        /*0028*/ 	.byte	0x04, 0x1c
        /*002a*/ 	.short	(.L_11 - .L_10)


	//   ....[0]....
.L_10:
        /*002c*/ 	.word	0x000000d0


	//----- nvinfo : EIATTR_CBANK_PARAM_SIZE
	.align		4
.L_11:
        /*0030*/ 	.byte	0x03, 0x19
        /*0032*/ 	.short	0x0008


	//----- nvinfo : EIATTR_PARAM_CBANK
	.align		4
        /*0034*/ 	.byte	0x04, 0x0a
        /*0036*/ 	.short	(.L_13 - .L_12)
	.align		4
.L_12:
        /*0038*/ 	.word	index@(.nv.constant0._Z11mathKernel1Pf)
        /*003c*/ 	.short	0x0380
        /*003e*/ 	.short	0x0008


	//----- nvinfo : EIATTR_SW_WAR
	.align		4
.L_13:
        /*0040*/ 	.byte	0x04, 0x36
        /*0042*/ 	.short	(.L_15 - .L_14)
.L_14:
        /*0044*/ 	.word	0x00000008
.L_15:


//--------------------- .nv.callgraph             --------------------------
	.section	.nv.callgraph,"",@"SHT_CUDA_CALLGRAPH"
	.align	4
	.sectionentsize	8
	.align		4
        /*0000*/ 	.word	0x00000000
	.align		4
        /*0004*/ 	.word	0xffffffff
	.align		4
        /*0008*/ 	.word	0x00000000
	.align		4
        /*000c*/ 	.word	0xfffffffe
	.align		4
        /*0010*/ 	.word	0x00000000
	.align		4
        /*0014*/ 	.word	0xfffffffd
	.align		4
        /*0018*/ 	.word	0x00000000
	.align		4
        /*001c*/ 	.word	0xfffffffc


//--------------------- .text._Z11mathKernel1Pf   --------------------------
	.section	.text._Z11mathKernel1Pf,"ax",@progbits
	.align	128
        .global         _Z11mathKernel1Pf
        .type           _Z11mathKernel1Pf,@function
        .size           _Z11mathKernel1Pf,(.L_x_1 - _Z11mathKernel1Pf)
        .other          _Z11mathKernel1Pf,@"STO_CUDA_ENTRY STV_DEFAULT"
_Z11mathKernel1Pf:
.text._Z11mathKernel1Pf:
[----:B------:R-:W-:Y:S01]  /*0000*/  LDC R1, c[0x0][0x37c] ;  /* 0x0000df00ff017b82 */ /* 0x000fe20000000800 */
[----:B------:R-:W0:Y:S07]  /*0010*/  S2R R0, SR_TID.X ;  /* 0x0000000000007919 */ /* 0x000e2e0000002100 */
[----:B------:R-:W0:Y:S08]  /*0020*/  S2UR UR4, SR_CTAID.X ;  /* 0x00000000000479c3 */ /* 0x000e300000002500 */
[----:B------:R-:W0:Y:S08]  /*0030*/  LDC R5, c[0x0][0x360] ;  /* 0x0000d800ff057b82 */ /* 0x000e300000000800 */
[----:B------:R-:W1:Y:S01]  /*0040*/  LDC.64 R2, c[0x0][0x380] ;  /* 0x0000e000ff027b82 */ /* 0x000e620000000a00 */
[----:B0-----:R-:W-:Y:S01]  /*0050*/  IMAD R5, R5, UR4, R0 ;  /* 0x0000000405057c24 */ /* 0x001fe2000f8e0200 */
[----:B------:R-:W0:Y:S04]  /*0060*/  LDCU.64 UR4, c[0x0][0x358] ;  /* 0x00006b00ff0477ac */ /* 0x000e280008000a00 */
[C---:B------:R-:W-:Y:S01]  /*0070*/  LOP3.LUT R0, R5.reuse, 0x1, RZ, 0xc0, !PT ;  /* 0x0000000105007812 */ /* 0x040fe200078ec0ff */
[----:B-1----:R-:W-:-:S03]  /*0080*/  IMAD.WIDE R2, R5, 0x4, R2 ;  /* 0x0000000405027825 */ /* 0x002fc600078e0202 */
[----:B------:R-:W-:Y:S01]  /*0090*/  ISETP.NE.U32.AND P0, PT, R0, 0x1, PT ;  /* 0x000000010000780c */ /* 0x000fe20003f05070 */
[----:B------:R-:W-:-:S05]  /*00a0*/  HFMA2 R0, -RZ, RZ, 3.640625, 0 ;  /* 0x43480000ff007431 */ /* 0x000fca00000001ff */
[----:B------:R-:W-:-:S05]  /*00b0*/  FSEL R5, R0, 100, !P0 ;  /* 0x42c8000000057808 */ /* 0x000fca0004000000 */
[----:B0-----:R-:W-:Y:S01]  /*00c0*/  STG.E desc[UR4][R2.64], R5 ;  /* 0x0000000502007986 */ /* 0x001fe2000c101904 */
[----:B------:R-:W-:Y:S05]  /*00d0*/  EXIT ;  /* 0x000000000000794d */ /* 0x000fea0003800000 */
.L_x_0:
[----:B------:R-:W-:-:S00]  /*00e0*/  BRA `(.L_x_0) ;  /* 0xfffffffc00fc7947 */ /* 0x000fc0000383ffff */
[----:B------:R-:W-:-:S00]  /*00f0*/  NOP ;  /* 0x0000000000007918 */ /* 0x000fc00000000000 */
        /* <DEDUP_REMOVED lines=8> */
.L_x_1:


//--------------------- .nv.shared.reserved.0     --------------------------
	.section	.nv.shared.reserved.0,"aw",@nobits
	.weak		__nv_reservedSMEM_offset_0_alias
	.size		__nv_reservedSMEM_offset_0_alias, 0, 64
	.other		__nv_reservedSMEM_offset_0_alias,@"STO_CUDA_RESERVED_SHARED STV_DEFAULT"
__nv_reservedSMEM_offset_0_alias:
	.zero		0
	.zero		64


//--------------------- .nv.constant0._Z11mathKernel1Pf --------------------------
	.section	.nv.constant0._Z11mathKernel1Pf,"a",@progbits
	.sectionflags	@""
	.align	4
.nv.constant0._Z11mathKernel1Pf:
	.zero		904


//--------------------- SYMBOLS --------------------------

	.type		.nv.reservedSmem.offset0,@object
	.size		.nv.reservedSmem.offset0,0x4
